//
// Generated by NVIDIA NVVM Compiler
//
// Compiler Build ID: CL-36424714
// Cuda compilation tools, release 13.0, V13.0.88
// Based on NVVM 20.0.0
//

.version 9.0
.target sm_100
.address_size 64

	// .globl	_Z9helloCUDAf
.extern .func  (.param .b32 func_retval0) vprintf
(
	.param .b64 vprintf_param_0,
	.param .b64 vprintf_param_1
)
;
.global .align 1 .b8 $str[71] = {72, 101, 108, 108, 111, 32, 102, 114, 111, 109, 32, 98, 108, 111, 99, 107, 32, 37, 100, 32, 40, 120, 32, 37, 100, 32, 121, 32, 37, 100, 41, 32, 114, 117, 110, 110, 105, 110, 103, 32, 116, 104, 114, 101, 97, 100, 32, 37, 100, 32, 40, 120, 32, 37, 100, 32, 121, 32, 37, 100, 41, 44, 32, 102, 32, 61, 32, 37, 102, 10};

.visible .entry _Z9helloCUDAf(
	.param .f32 _Z9helloCUDAf_param_0
)
{
	.local .align 16 .b8 	__local_depot0[32];
	.reg .b64 	%SP;
	.reg .b64 	%SPL;
	.reg .b32 	%r<13>;
	.reg .b32 	%f<2>;
	.reg .b64 	%rd<5>;
	.reg .b64 	%fd<2>;

	mov.u64 	%SPL, __local_depot0;
	cvta.local.u64 	%SP, %SPL;
	ld.param.f32 	%f1, [_Z9helloCUDAf_param_0];
	add.u64 	%rd1, %SP, 0;
	add.u64 	%rd2, %SPL, 0;
	mov.u32 	%r1, %ctaid.x;
	mov.u32 	%r2, %ctaid.y;
	mov.u32 	%r3, %nctaid.x;
	mad.lo.s32 	%r4, %r2, %r3, %r1;
	mov.u32 	%r5, %ntid.y;
	mov.u32 	%r6, %ntid.x;
	mov.u32 	%r7, %tid.x;
	mov.u32 	%r8, %tid.y;
	mad.lo.s32 	%r9, %r4, %r5, %r8;
	mad.lo.s32 	%r10, %r9, %r6, %r7;
	cvt.f64.f32 	%fd1, %f1;
	st.local.v4.u32 	[%rd2], {%r4, %r1, %r2, %r10};
	st.local.v2.u32 	[%rd2+16], {%r7, %r8};
	st.local.f64 	[%rd2+24], %fd1;
	mov.u64 	%rd3, $str;
	cvta.global.u64 	%rd4, %rd3;
	{ // callseq 0, 0
	.param .b64 param0;
	st.param.b64 	[param0], %rd4;
	.param .b64 param1;
	st.param.b64 	[param1], %rd1;
	.param .b32 retval0;
	call.uni (retval0), 
	vprintf, 
	(
	param0, 
	param1
	);
	ld.param.b32 	%r11, [retval0];
	} // callseq 0
	ret;

}


// ===== COMPILED SASS (sm_100) =====

	.target	sm_100

	.elftype	@"ET_EXEC"


//--------------------- .note.nv.tkinfo           --------------------------
	.section	.note.nv.tkinfo,"",@"SHT_NOTE"
	.sectionflags	@"SHF_NOTE_NV_TKINFO"
	.tkinfo
        /*0018*/ 	.word	0x00000002
        /*0030*/ 	.string	""
        /*0030*/ 	.string	"ptxas"
        /*0030*/ 	.string	"Cuda compilation tools, release 13.0, V13.0.88"
        /*0030*/ 	.string	"Build cuda_13.0.r13.0/compiler.36424714_0"
        /*0030*/ 	.string	"-arch sm_100 -m 64 "



//--------------------- .note.nv.cuinfo           --------------------------
	.section	.note.nv.cuinfo,"",@"SHT_NOTE"
	.sectionflags	@"SHF_NOTE_NV_CUINFO"
        /*0018*/ 	.short	0x0002
        /*001a*/ 	.short	0x0064
        /*001c*/ 	.short	0x0082
	.zero		2


//--------------------- .nv.info                  --------------------------
	.section	.nv.info,"",@"SHT_CUDA_INFO"
	.align	4


	//----- nvinfo : EIATTR_REGCOUNT
	.align		4
        /*0000*/ 	.byte	0x04, 0x2f
        /*0002*/ 	.short	(.L_2 - .L_1)
	.align		4
.L_1:
        /*0004*/ 	.word	index@(_Z9helloCUDAf)
        /*0008*/ 	.word	0x00000018


	//----- nvinfo : EIATTR_FRAME_SIZE
	.align		4
.L_2:
        /*000c*/ 	.byte	0x04, 0x11
        /*000e*/ 	.short	(.L_4 - .L_3)
	.align		4
.L_3:
        /*0010*/ 	.word	index@(_Z9helloCUDAf)
        /*0014*/ 	.word	0x00000020


	//----- nvinfo : EIATTR_MIN_STACK_SIZE
	.align		4
.L_4:
        /*0018*/ 	.byte	0x04, 0x12
        /*001a*/ 	.short	(.L_6 - .L_5)
	.align		4
.L_5:
        /*001c*/ 	.word	index@(_Z9helloCUDAf)
        /*0020*/ 	.word	0x00000020
.L_6:


//--------------------- .nv.compat                --------------------------
	.section	.nv.compat,"",@"SHT_CUDA_COMPAT_INFO"
	.align	4
        /*0000*/ 	.byte	0x02, 0x09, 0x00, 0x00, 0x02, 0x02, 0x01, 0x00, 0x02, 0x05, 0x05, 0x00, 0x03, 0x07, 0x01, 0x01
        /*0010*/ 	.byte	0x02, 0x03, 0x00, 0x00, 0x02, 0x06, 0x01, 0x00, 0x04, 0x0b, 0x08, 0x00, 0x09, 0x00, 0x00, 0x00
        /*0020*/ 	.byte	0x00, 0x00, 0x00, 0x00


//--------------------- .nv.info._Z9helloCUDAf    --------------------------
	.section	.nv.info._Z9helloCUDAf,"",@"SHT_CUDA_INFO"
	.sectionflags	@""
	.align	4


	//----- nvinfo : EIATTR_CUDA_API_VERSION
	.align		4
        /*0000*/ 	.byte	0x04, 0x37
        /*0002*/ 	.short	(.L_8 - .L_7)
.L_7:
        /*0004*/ 	.word	0x00000082


	//----- nvinfo : EIATTR_KPARAM_INFO
	.align		4
.L_8:
        /*0008*/ 	.byte	0x04, 0x17
        /*000a*/ 	.short	(.L_10 - .L_9)
.L_9:
        /*000c*/ 	.word	0x00000000
        /*0010*/ 	.short	0x0000
        /*0012*/ 	.short	0x0000
        /*0014*/ 	.byte	0x00, 0xf0, 0x11, 0x00


	//----- nvinfo : EIATTR_SPARSE_MMA_MASK
	.align		4
.L_10:
        /*0018*/ 	.byte	0x03, 0x50
        /*001a*/ 	.short	0x0000


	//----- nvinfo : EIATTR_MAXREG_COUNT
	.align		4
        /*001c*/ 	.byte	0x03, 0x1b
        /*001e*/ 	.short	0x00ff


	//----- nvinfo : EIATTR_EXTERNS
	.align		4
        /*0020*/ 	.byte	0x04, 0x0f
        /*0022*/ 	.short	(.L_12 - .L_11)


	//   ....[0]....
	.align		4
.L_11:
        /*0024*/ 	.word	index@(vprintf)


	//----- nvinfo : EIATTR_MERCURY_ISA_VERSION
	.align		4
.L_12:
        /*0028*/ 	.byte	0x03, 0x5f
        /*002a*/ 	.short	0x0101


	//----- nvinfo : EIATTR_VRC_CTA_INIT_COUNT
	.align		4
        /*002c*/ 	.byte	0x02, 0x4a
	.zero		1
	.zero		1


	//----- nvinfo : EIATTR_SYSCALL_OFFSETS
	.align		4
        /*0030*/ 	.byte	0x04, 0x46
        /*0032*/ 	.short	(.L_14 - .L_13)


	//   ....[0]....
.L_13:
        /*0034*/ 	.word	0x000001b0


	//----- nvinfo : EIATTR_EXIT_INSTR_OFFSETS
	.align		4
.L_14:
        /*0038*/ 	.byte	0x04, 0x1c
        /*003a*/ 	.short	(.L_16 - .L_15)


	//   ....[0]....
.L_15:
        /*003c*/ 	.word	0x000001c0


	//----- nvinfo : EIATTR_CBANK_PARAM_SIZE
	.align		4
.L_16:
        /*0040*/ 	.byte	0x03, 0x19
        /*0042*/ 	.short	0x0004


	//----- nvinfo : EIATTR_PARAM_CBANK
	.align		4
        /*0044*/ 	.byte	0x04, 0x0a
        /*0046*/ 	.short	(.L_18 - .L_17)
	.align		4
.L_17:
        /*0048*/ 	.word	index@(.nv.constant0._Z9helloCUDAf)
        /*004c*/ 	.short	0x0380
        /*004e*/ 	.short	0x0004


	//----- nvinfo : EIATTR_SW_WAR
	.align		4
.L_18:
        /*0050*/ 	.byte	0x04, 0x36
        /*0052*/ 	.short	(.L_20 - .L_19)
.L_19:
        /*0054*/ 	.word	0x00000008
.L_20:


//--------------------- .nv.callgraph             --------------------------
	.section	.nv.callgraph,"",@"SHT_CUDA_CALLGRAPH"
	.align	4
	.sectionentsize	8
	.align		4
        /*0000*/ 	.word	0x00000000
	.align		4
        /*0004*/ 	.word	0xffffffff
	.align		4
        /*0008*/ 	.word	index@(_Z9helloCUDAf)
	.align		4
        /*000c*/ 	.word	index@(vprintf)
	.align		4
        /*0010*/ 	.word	0x00000000
	.align		4
        /*0014*/ 	.word	0xfffffffe
	.align		4
        /*0018*/ 	.word	0x00000000
	.align		4
        /*001c*/ 	.word	0xfffffffd
	.align		4
        /*0020*/ 	.word	0x00000000
	.align		4
        /*0024*/ 	.word	0xfffffffc


//--------------------- .nv.constant4             --------------------------
	.section	.nv.constant4,"a",@progbits
	.align	8
	.align		8
.nv.constant4:
        /*0000*/ 	.dword	vprintf
	.align		8
        /*0008*/ 	.dword	$str


//--------------------- .text._Z9helloCUDAf       --------------------------
	.section	.text._Z9helloCUDAf,"ax",@progbits
	.align	128
        .global         _Z9helloCUDAf
        .type           _Z9helloCUDAf,@function
        .size           _Z9helloCUDAf,(.L_x_2 - _Z9helloCUDAf)
        .other          _Z9helloCUDAf,@"STO_CUDA_ENTRY STV_DEFAULT"
_Z9helloCUDAf:
.text._Z9helloCUDAf:
[----:B------:R-:W0:Y:S01]  /*0000*/  LDC R1, c[0x0][0x37c] ;  /* 0x0000df00ff017b82 */ /* 0x000e220000000800 */
[----:B------:R-:W1:Y:S01]  /*0010*/  S2R R9, SR_CTAID.X ;  /* 0x0000000000097919 */ /* 0x000e620000002500 */
[----:B------:R-:W2:Y:S01]  /*0020*/  LDCU UR8, c[0x0][0x380] ;  /* 0x00007000ff0877ac */ /* 0x000ea20008000800 */
[----:B0-----:R-:W-:Y:S01]  /*0030*/  VIADD R1, R1, 0xffffffe0 ;  /* 0xffffffe001017836 */ /* 0x001fe20000000000 */
[----:B------:R-:W-:Y:S01]  /*0040*/  MOV R0, 0x0 ;  /* 0x0000000000007802 */ /* 0x000fe20000000f00 */
[----:B------:R-:W1:Y:S01]  /*0050*/  S2R R10, SR_CTAID.Y ;  /* 0x00000000000a7919 */ /* 0x000e620000002600 */
[----:B------:R-:W0:Y:S02]  /*0060*/  LDCU UR5, c[0x0][0x2fc] ;  /* 0x00005f80ff0577ac */ /* 0x000e240008000800 */
[----:B------:R3:W4:Y:S01]  /*0070*/  LDC.64 R12, c[0x4][R0] ;  /* 0x01000000000c7b82 */ /* 0x0007220000000a00 */
[----:B------:R-:W5:Y:S01]  /*0080*/  S2R R15, SR_TID.Y ;  /* 0x00000000000f7919 */ /* 0x000f620000002200 */
[----:B------:R-:W1:Y:S01]  /*0090*/  LDCU UR4, c[0x0][0x370] ;  /* 0x00006e00ff0477ac */ /* 0x000e620008000800 */
[----:B------:R-:W3:Y:S01]  /*00a0*/  S2R R14, SR_TID.X ;  /* 0x00000000000e7919 */ /* 0x000ee20000002100 */
[----:B------:R-:W5:Y:S01]  /*00b0*/  LDCU UR6, c[0x0][0x364] ;  /* 0x00006c80ff0677ac */ /* 0x000f620008000800 */
[----:B------:R-:W3:Y:S01]  /*00c0*/  LDCU UR7, c[0x0][0x360] ;  /* 0x00006c00ff0777ac */ /* 0x000ee20008000800 */
[----:B--2---:R-:W2:Y:S02]  /*00d0*/  F2F.F64.F32 R2, UR8 ;  /* 0x0000000800027d10 */ /* 0x004ea40008201800 */
[----:B--2---:R2:W-:Y:S01]  /*00e0*/  STL.64 [R1+0x18], R2 ;  /* 0x0000180201007387 */ /* 0x0045e20000100a00 */
[----:B-1----:R-:W-:Y:S01]  /*00f0*/  IMAD R8, R10, UR4, R9 ;  /* 0x000000040a087c24 */ /* 0x002fe2000f8e0209 */
[----:B------:R-:W1:Y:S03]  /*0100*/  LDCU UR4, c[0x0][0x2f8] ;  /* 0x00005f00ff0477ac */ /* 0x000e660008000800 */
[----:B-----5:R-:W-:-:S04]  /*0110*/  IMAD R11, R8, UR6, R15 ;  /* 0x00000006080b7c24 */ /* 0x020fc8000f8e020f */
[----:B---3--:R-:W-:Y:S01]  /*0120*/  IMAD R11, R11, UR7, R14 ;  /* 0x000000070b0b7c24 */ /* 0x008fe2000f8e020e */
[----:B------:R2:W-:Y:S01]  /*0130*/  STL.64 [R1+0x10], R14 ;  /* 0x0000100e01007387 */ /* 0x0005e20000100a00 */
[----:B------:R-:W3:Y:S03]  /*0140*/  LDCU.64 UR6, c[0x4][0x8] ;  /* 0x01000100ff0677ac */ /* 0x000ee60008000a00 */
[----:B------:R2:W-:Y:S01]  /*0150*/  STL.128 [R1], R8 ;  /* 0x0000000801007387 */ /* 0x0005e20000100c00 */
[----:B-1----:R-:W-:-:S04]  /*0160*/  IADD3 R6, P0, PT, R1, UR4, RZ ;  /* 0x0000000401067c10 */ /* 0x002fc8000ff1e0ff */
[----:B0-----:R-:W-:Y:S01]  /*0170*/  IADD3.X R7, PT, PT, RZ, UR5, RZ, P0, !PT ;  /* 0x00000005ff077c10 */ /* 0x001fe200087fe4ff */
[----:B---3--:R-:W-:Y:S01]  /*0180*/  IMAD.U32 R4, RZ, RZ, UR6 ;  /* 0x00000006ff047e24 */ /* 0x008fe2000f8e00ff */
[----:B--2-4-:R-:W-:-:S07]  /*0190*/  MOV R5, UR7 ;  /* 0x0000000700057c02 */ /* 0x014fce0008000f00 */
[----:B------:R-:W-:-:S07]  /*01a0*/  LEPC R20, `(.L_x_0) ;  /* 0x000000001014794e */ /* 0x000fce0000000000 */
[----:B------:R-:W-:Y:S05]  /*01b0*/  CALL.ABS.NOINC R12 ;  /* 0x000000000c007343 */ /* 0x000fea0003c00000 */
.L_x_0:
[----:B------:R-:W-:Y:S05]  /*01c0*/  EXIT ;  /* 0x000000000000794d */ /* 0x000fea0003800000 */
.L_x_1:
[----:B------:R-:W-:-:S00]  /*01d0*/  BRA `(.L_x_1) ;  /* 0xfffffffc00fc7947 */ /* 0x000fc0000383ffff */
[----:B------:R-:W-:-:S00]  /*01e0*/  NOP ;  /* 0x0000000000007918 */ /* 0x000fc00000000000 */
        /* <DEDUP_REMOVED lines=9> */
.L_x_2:


//--------------------- .nv.global.init           --------------------------
	.section	.nv.global.init,"aw",@progbits
.nv.global.init:
	.type		$str,@object
	.size		$str,(.L_0 - $str)
$str:
        /*0000*/ 	.byte	0x48, 0x65, 0x6c, 0x6c, 0x6f, 0x20, 0x66, 0x72, 0x6f, 0x6d, 0x20, 0x62, 0x6c, 0x6f, 0x63, 0x6b
        /*0010*/ 	.byte	0x20, 0x25, 0x64, 0x20, 0x28, 0x78, 0x20, 0x25, 0x64, 0x20, 0x79, 0x20, 0x25, 0x64, 0x29, 0x20
        /*0020*/ 	.byte	0x72, 0x75, 0x6e, 0x6e, 0x69, 0x6e, 0x67, 0x20, 0x74, 0x68, 0x72, 0x65, 0x61, 0x64, 0x20, 0x25
        /*0030*/ 	.byte	0x64, 0x20, 0x28, 0x78, 0x20, 0x25, 0x64, 0x20, 0x79, 0x20, 0x25, 0x64, 0x29, 0x2c, 0x20, 0x66
        /*0040*/ 	.byte	0x20, 0x3d, 0x20, 0x25, 0x66, 0x0a, 0x00
.L_0:


//--------------------- .nv.shared.reserved.0     --------------------------
	.section	.nv.shared.reserved.0,"aw",@nobits
	.weak		__nv_reservedSMEM_offset_0_alias
	.size		__nv_reservedSMEM_offset_0_alias, 0, 64
	.other		__nv_reservedSMEM_offset_0_alias,@"STO_CUDA_RESERVED_SHARED STV_DEFAULT"
__nv_reservedSMEM_offset_0_alias:
	.zero		0
	.zero		64


//--------------------- .nv.constant0._Z9helloCUDAf --------------------------
	.section	.nv.constant0._Z9helloCUDAf,"a",@progbits
	.sectionflags	@""
	.align	4
.nv.constant0._Z9helloCUDAf:
	.zero		900


//--------------------- SYMBOLS --------------------------

	.type		.nv.reservedSmem.offset0,@object
	.size		.nv.reservedSmem.offset0,0x4
	.type		vprintf,@function
